	.headerflags	@"EF_CUDA_TEXMODE_UNIFIED EF_CUDA_64BIT_ADDRESS EF_CUDA_ACCELERATORS EF_CUDA_SM90 EF_CUDA_VIRTUAL_SM(EF_CUDA_SM90)"
	.elftype	@"ET_EXEC"


//--------------------- .nv.info                  --------------------------
	.section	.nv.info,"",@"SHT_CUDA_INFO"
	.align	4


	//----- nvinfo : EIATTR_REGCOUNT
	.align		4
        /*0000*/ 	.byte	0x04, 0x2f
        /*0002*/ 	.short	(.L_3 - .L_2)
	.align		4
.L_2:
        /*0004*/ 	.word	index@(triton_poi_fused__native_batch_norm_legit_no_training_add_convolution_relu_6)
        /*0008*/ 	.word	0x00000018


	//----- nvinfo : EIATTR_MIN_STACK_SIZE
	.align		4
.L_3:
        /*000c*/ 	.byte	0x04, 0x12
        /*000e*/ 	.short	(.L_5 - .L_4)
	.align		4
.L_4:
        /*0010*/ 	.word	index@(triton_poi_fused__native_batch_norm_legit_no_training_add_convolution_relu_6)
        /*0014*/ 	.word	0x00000000


	//----- nvinfo : EIATTR_FRAME_SIZE
	.align		4
.L_5:
        /*0018*/ 	.byte	0x04, 0x11
        /*001a*/ 	.short	(.L_7 - .L_6)
	.align		4
.L_6:
        /*001c*/ 	.word	index@(triton_poi_fused__native_batch_norm_legit_no_training_add_convolution_relu_6)
        /*0020*/ 	.word	0x00000000


	//----- nvinfo : EIATTR_MIN_STACK_SIZE
	.align		4
.L_7:
        /*0024*/ 	.byte	0x04, 0x12
        /*0026*/ 	.short	(.L_9 - .L_8)
	.align		4
.L_8:
        /*0028*/ 	.word	index@(triton_poi_fused__native_batch_norm_legit_no_training_add_convolution_relu_6)
        /*002c*/ 	.word	0x00000000
.L_9:


//--------------------- .nv.info.triton_poi_fused__native_batch_norm_legit_no_training_add_convolution_relu_6 --------------------------
	.section	.nv.info.triton_poi_fused__native_batch_norm_legit_no_training_add_convolution_relu_6,"",@"SHT_CUDA_INFO"
	.sectionflags	@""
	.align	4


	//----- nvinfo : EIATTR_CUDA_API_VERSION
	.align		4
        /*0000*/ 	.byte	0x04, 0x37
        /*0002*/ 	.short	(.L_11 - .L_10)
.L_10:
        /*0004*/ 	.word	0x0000007c


	//----- nvinfo : EIATTR_KPARAM_INFO
	.align		4
.L_11:
        /*0008*/ 	.byte	0x04, 0x17
        /*000a*/ 	.short	(.L_13 - .L_12)
.L_12:
        /*000c*/ 	.word	0x00000000
        /*0010*/ 	.short	0x0008
        /*0012*/ 	.short	0x0040
        /*0014*/ 	.byte	0x00, 0xf0, 0x11, 0x00


	//----- nvinfo : EIATTR_KPARAM_INFO
	.align		4
.L_13:
        /*0018*/ 	.byte	0x04, 0x17
        /*001a*/ 	.short	(.L_15 - .L_14)
.L_14:
        /*001c*/ 	.word	0x00000000
        /*0020*/ 	.short	0x0007
        /*0022*/ 	.short	0x0038
        /*0024*/ 	.byte	0x00, 0xf4, 0x21, 0x00


	//----- nvinfo : EIATTR_KPARAM_INFO
	.align		4
.L_15:
        /*0028*/ 	.byte	0x04, 0x17
        /*002a*/ 	.short	(.L_17 - .L_16)
.L_16:
        /*002c*/ 	.word	0x00000000
        /*0030*/ 	.short	0x0006
        /*0032*/ 	.short	0x0030
        /*0034*/ 	.byte	0x00, 0xf4, 0x21, 0x00


	//----- nvinfo : EIATTR_KPARAM_INFO
	.align		4
.L_17:
        /*0038*/ 	.byte	0x04, 0x17
        /*003a*/ 	.short	(.L_19 - .L_18)
.L_18:
        /*003c*/ 	.word	0x00000000
        /*0040*/ 	.short	0x0005
        /*0042*/ 	.short	0x0028
        /*0044*/ 	.byte	0x00, 0xf4, 0x21, 0x00


	//----- nvinfo : EIATTR_KPARAM_INFO
	.align		4
.L_19:
        /*0048*/ 	.byte	0x04, 0x17
        /*004a*/ 	.short	(.L_21 - .L_20)
.L_20:
        /*004c*/ 	.word	0x00000000
        /*0050*/ 	.short	0x0004
        /*0052*/ 	.short	0x0020
        /*0054*/ 	.byte	0x00, 0xf4, 0x21, 0x00


	//----- nvinfo : EIATTR_KPARAM_INFO
	.align		4
.L_21:
        /*0058*/ 	.byte	0x04, 0x17
        /*005a*/ 	.short	(.L_23 - .L_22)
.L_22:
        /*005c*/ 	.word	0x00000000
        /*0060*/ 	.short	0x0003
        /*0062*/ 	.short	0x0018
        /*0064*/ 	.byte	0x00, 0xf4, 0x21, 0x00


	//----- nvinfo : EIATTR_KPARAM_INFO
	.align		4
.L_23:
        /*0068*/ 	.byte	0x04, 0x17
        /*006a*/ 	.short	(.L_25 - .L_24)
.L_24:
        /*006c*/ 	.word	0x00000000
        /*0070*/ 	.short	0x0002
        /*0072*/ 	.short	0x0010
        /*0074*/ 	.byte	0x00, 0xf4, 0x21, 0x00


	//----- nvinfo : EIATTR_KPARAM_INFO
	.align		4
.L_25:
        /*0078*/ 	.byte	0x04, 0x17
        /*007a*/ 	.short	(.L_27 - .L_26)
.L_26:
        /*007c*/ 	.word	0x00000000
        /*0080*/ 	.short	0x0001
        /*0082*/ 	.short	0x0008
        /*0084*/ 	.byte	0x00, 0xf4, 0x21, 0x00


	//----- nvinfo : EIATTR_KPARAM_INFO
	.align		4
.L_27:
        /*0088*/ 	.byte	0x04, 0x17
        /*008a*/ 	.short	(.L_29 - .L_28)
.L_28:
        /*008c*/ 	.word	0x00000000
        /*0090*/ 	.short	0x0000
        /*0092*/ 	.short	0x0000
        /*0094*/ 	.byte	0x00, 0xf4, 0x21, 0x00


	//----- nvinfo : EIATTR_SPARSE_MMA_MASK
	.align		4
.L_29:
        /*0098*/ 	.byte	0x03, 0x50
        /*009a*/ 	.short	0x0000


	//----- nvinfo : EIATTR_MAXREG_COUNT
	.align		4
        /*009c*/ 	.byte	0x03, 0x1b
        /*009e*/ 	.short	0x00ff


	//----- nvinfo : EIATTR_EXIT_INSTR_OFFSETS
	.align		4
        /*00a0*/ 	.byte	0x04, 0x1c
        /*00a2*/ 	.short	(.L_31 - .L_30)


	//   ....[0]....
.L_30:
        /*00a4*/ 	.word	0x00000400


	//----- nvinfo : EIATTR_REQNTID
	.align		4
.L_31:
        /*00a8*/ 	.byte	0x04, 0x10
        /*00aa*/ 	.short	(.L_33 - .L_32)
.L_32:
        /*00ac*/ 	.word	0x00000100
        /*00b0*/ 	.word	0x00000001
        /*00b4*/ 	.word	0x00000001


	//----- nvinfo : EIATTR_CBANK_PARAM_SIZE
	.align		4
.L_33:
        /*00b8*/ 	.byte	0x03, 0x19
        /*00ba*/ 	.short	0x0044


	//----- nvinfo : EIATTR_PARAM_CBANK
	.align		4
        /*00bc*/ 	.byte	0x04, 0x0a
        /*00be*/ 	.short	(.L_35 - .L_34)
	.align		4
.L_34:
        /*00c0*/ 	.word	index@(.nv.constant0.triton_poi_fused__native_batch_norm_legit_no_training_add_convolution_relu_6)
        /*00c4*/ 	.short	0x0210
        /*00c6*/ 	.short	0x0044


	//----- nvinfo : EIATTR_SW_WAR
	.align		4
.L_35:
        /*00c8*/ 	.byte	0x04, 0x36
        /*00ca*/ 	.short	(.L_37 - .L_36)
.L_36:
        /*00cc*/ 	.word	0x00000008
.L_37:


//--------------------- .nv.callgraph             --------------------------
	.section	.nv.callgraph,"",@"SHT_CUDA_CALLGRAPH"
	.align	4
	.sectionentsize	8
	.align		4
        /*0000*/ 	.word	0x00000000
	.align		4
        /*0004*/ 	.word	0xffffffff
	.align		4
        /*0008*/ 	.word	0x00000000
	.align		4
        /*000c*/ 	.word	0xfffffffe
	.align		4
        /*0010*/ 	.word	0x00000000
	.align		4
        /*0014*/ 	.word	0xfffffffd
	.align		4
        /*0018*/ 	.word	0x00000000
	.align		4
        /*001c*/ 	.word	0xfffffffc


//--------------------- .nv.constant4             --------------------------
	.section	.nv.constant4,"a",@progbits
	.align	8
	.align		8
.nv.constant4:
        /*0000*/ 	.dword	_$_str
	.align		8
        /*0008*/ 	.dword	_$_str_$_2


//--------------------- .text.triton_poi_fused__native_batch_norm_legit_no_training_add_convolution_relu_6 --------------------------
	.section	.text.triton_poi_fused__native_batch_norm_legit_no_training_add_convolution_relu_6,"ax",@progbits
	.align	128
        .global         triton_poi_fused__native_batch_norm_legit_no_training_add_convolution_relu_6
        .type           triton_poi_fused__native_batch_norm_legit_no_training_add_convolution_relu_6,@function
        .size           triton_poi_fused__native_batch_norm_legit_no_training_add_convolution_relu_6,(.L_x_1 - triton_poi_fused__native_batch_norm_legit_no_training_add_convolution_relu_6)
        .other          triton_poi_fused__native_batch_norm_legit_no_training_add_convolution_relu_6,@"STO_CUDA_ENTRY STV_DEFAULT"
triton_poi_fused__native_batch_norm_legit_no_training_add_convolution_relu_6:
.text.triton_poi_fused__native_batch_norm_legit_no_training_add_convolution_relu_6:
[----:B------:R-:W-:Y:S01]  /*0000*/  LDC R1, c[0x0][0x28] ;  /* 0x00000a00ff017b82 */ /* 0x000fe20000000800 */
[----:B------:R-:W1:Y:S07]  /*0010*/  S2R R0, SR_TID.X ;  /* 0x0000000000007919 */ /* 0x000e6e0000002100 */
[----:B------:R-:W2:Y:S01]  /*0020*/  LDC.64 R18, c[0x0][0x230] ;  /* 0x00008c00ff127b82 */ /* 0x000ea20000000a00 */
[----:B------:R-:W-:Y:S01]  /*0030*/  ULDC.64 UR4, c[0x0][0x208] ;  /* 0x0000820000047ab9 */ /* 0x000fe20000000a00 */
[----:B------:R-:W3:Y:S06]  /*0040*/  S2R R5, SR_CTAID.X ;  /* 0x0000000000057919 */ /* 0x000eec0000002500 */
[----:B------:R-:W4:Y:S08]  /*0050*/  LDC.64 R16, c[0x0][0x218] ;  /* 0x00008600ff107b82 */ /* 0x000f300000000a00 */
[----:B------:R-:W5:Y:S08]  /*0060*/  LDC.64 R20, c[0x0][0x228] ;  /* 0x00008a00ff147b82 */ /* 0x000f700000000a00 */
[----:B------:R-:W4:Y:S01]  /*0070*/  LDC.64 R12, c[0x0][0x238] ;  /* 0x00008e00ff0c7b82 */ /* 0x000f220000000a00 */
[----:B-1----:R-:W-:-:S07]  /*0080*/  SHF.L.U32 R0, R0, 0x1, RZ ;  /* 0x0000000100007819 */ /* 0x002fce00000006ff */
[----:B------:R-:W1:Y:S01]  /*0090*/  LDC.64 R10, c[0x0][0x240] ;  /* 0x00009000ff0a7b82 */ /* 0x000e620000000a00 */
[----:B---3--:R-:W-:Y:S02]  /*00a0*/  SHF.R.S32.HI R3, RZ, 0x16, R5 ;  /* 0x00000016ff037819 */ /* 0x008fe40000011405 */
[----:B------:R-:W-:Y:S02]  /*00b0*/  LOP3.LUT R0, R0, 0x1fe, RZ, 0xc0, !PT ;  /* 0x000001fe00007812 */ /* 0x000fe400078ec0ff */
[----:B------:R-:W-:-:S03]  /*00c0*/  SGXT R3, R3, 0x1 ;  /* 0x000000010303781a */ /* 0x000fc60000000200 */
[----:B------:R-:W3:Y:S01]  /*00d0*/  LDC.64 R6, c[0x0][0x220] ;  /* 0x00008800ff067b82 */ /* 0x000ee20000000a00 */
[----:B------:R-:W-:-:S04]  /*00e0*/  LEA R0, R5, R0, 0x9 ;  /* 0x0000000005007211 */ /* 0x000fc800078e48ff */
[----:B------:R-:W-:-:S04]  /*00f0*/  LEA.HI R3, R3, R0, RZ, 0xa ;  /* 0x0000000003037211 */ /* 0x000fc800078f50ff */
[----:B------:R-:W-:-:S04]  /*0100*/  SHF.R.S32.HI R3, RZ, 0xa, R3 ;  /* 0x0000000aff037819 */ /* 0x000fc80000011403 */
[----:B------:R-:W-:-:S04]  /*0110*/  LEA.HI R2, R3, R3, RZ, 0x7 ;  /* 0x0000000303027211 */ /* 0x000fc800078f38ff */
[----:B------:R-:W-:-:S04]  /*0120*/  LOP3.LUT R2, R2, 0xffffff80, RZ, 0xc0, !PT ;  /* 0xffffff8002027812 */ /* 0x000fc800078ec0ff */
[----:B------:R-:W-:Y:S02]  /*0130*/  IADD3 R15, R3, -R2, RZ ;  /* 0x80000002030f7210 */ /* 0x000fe40007ffe0ff */
[----:B------:R-:W1:Y:S03]  /*0140*/  LDC.64 R2, c[0x0][0x210] ;  /* 0x00008400ff027b82 */ /* 0x000e660000000a00 */
[----:B--2---:R-:W-:-:S05]  /*0150*/  IMAD.WIDE R18, R15, 0x4, R18 ;  /* 0x000000040f127825 */ /* 0x004fca00078e0212 */
[----:B------:R5:W2:Y:S01]  /*0160*/  LDG.E.EL R8, desc[UR4][R18.64] ;  /* 0x0000000412087981 */ /* 0x000aa2000c2e1900 */
[----:B----4-:R-:W-:-:S05]  /*0170*/  IMAD.WIDE R16, R15, 0x4, R16 ;  /* 0x000000040f107825 */ /* 0x010fca00078e0210 */
[----:B------:R-:W4:Y:S01]  /*0180*/  LDG.E.EL R9, desc[UR4][R16.64] ;  /* 0x0000000410097981 */ /* 0x000f22000c2e1900 */
[----:B-----5:R-:W-:-:S05]  /*0190*/  IMAD.WIDE R18, R15, 0x4, R20 ;  /* 0x000000040f127825 */ /* 0x020fca00078e0214 */
[----:B------:R-:W5:Y:S01]  /*01a0*/  LDG.E.EL R14, desc[UR4][R18.64] ;  /* 0x00000004120e7981 */ /* 0x000f62000c2e1900 */
[----:B01----:R-:W-:-:S05]  /*01b0*/  IMAD.WIDE R2, R0, 0x4, R2 ;  /* 0x0000000400027825 */ /* 0x003fca00078e0202 */
[----:B------:R-:W4:Y:S01]  /*01c0*/  LDG.E.64 R4, desc[UR4][R2.64] ;  /* 0x0000000402047981 */ /* 0x000f22000c1e1b00 */
[----:B------:R-:W-:-:S04]  /*01d0*/  IMAD.WIDE R12, R15, 0x4, R12 ;  /* 0x000000040f0c7825 */ /* 0x000fc800078e020c */
[----:B------:R-:W-:Y:S02]  /*01e0*/  IMAD.WIDE R20, R15, 0x4, R10 ;  /* 0x000000040f147825 */ /* 0x000fe400078e020a */
[----:B------:R0:W5:Y:S04]  /*01f0*/  LDG.E.EL R10, desc[UR4][R12.64] ;  /* 0x000000040c0a7981 */ /* 0x000168000c2e1900 */
[----:B------:R-:W5:Y:S01]  /*0200*/  LDG.E.EL R11, desc[UR4][R20.64] ;  /* 0x00000004140b7981 */ /* 0x000f62000c2e1900 */
[----:B---3--:R-:W-:-:S06]  /*0210*/  IMAD.WIDE R6, R0, 0x4, R6 ;  /* 0x0000000400067825 */ /* 0x008fcc00078e0206 */
[----:B------:R-:W3:Y:S01]  /*0220*/  LDG.E.64 R6, desc[UR4][R6.64] ;  /* 0x0000000406067981 */ /* 0x000ee2000c1e1b00 */
[----:B0-----:R-:W-:Y:S01]  /*0230*/  HFMA2.MMA R12, -RZ, RZ, 1.625, 0 ;  /* 0x3e800000ff0c7435 */ /* 0x001fe200000001ff */
[----:B--2---:R-:W-:-:S04]  /*0240*/  FADD R8, R8, 9.9999997473787516356e-06 ;  /* 0x3727c5ac08087421 */ /* 0x004fc80000000000 */
[----:B------:R-:W0:Y:S02]  /*0250*/  MUFU.SQRT R15, R8 ;  /* 0x00000008000f7308 */ /* 0x000e240000002000 */
[C---:B0-----:R-:W-:Y:S02]  /*0260*/  FSETP.GT.AND P0, PT, R15.reuse, 8.50705917302346158658e+37, PT ;  /* 0x7e8000000f00780b */ /* 0x041fe40003f04000 */
[----:B------:R-:W-:-:S11]  /*0270*/  FSETP.GEU.AND P1, PT, R15, 1.175494350822287508e-38, PT ;  /* 0x008000000f00780b */ /* 0x000fd60003f2e000 */
[----:B------:R-:W-:-:S04]  /*0280*/  @P0 FMUL R15, R15, 0.25 ;  /* 0x3e8000000f0f0820 */ /* 0x000fc80000400000 */
[----:B------:R-:W-:-:S06]  /*0290*/  @!P1 FMUL R15, R15, 16777216 ;  /* 0x4b8000000f0f9820 */ /* 0x000fcc0000400000 */
[----:B------:R-:W0:Y:S01]  /*02a0*/  MUFU.RCP R15, R15 ;  /* 0x0000000f000f7308 */ /* 0x000e220000001000 */
[----:B------:R-:W-:Y:S01]  /*02b0*/  FSEL R12, R12, 1, P0 ;  /* 0x3f8000000c0c7808 */ /* 0x000fe20000000000 */
[--C-:B----4-:R-:W-:Y:S01]  /*02c0*/  FADD R4, R4, R9.reuse ;  /* 0x0000000904047221 */ /* 0x110fe20000000000 */
[----:B------:R-:W-:Y:S02]  /*02d0*/  FADD R5, R5, R9 ;  /* 0x0000000905057221 */ /* 0x000fe40000000000 */
[----:B------:R-:W1:Y:S01]  /*02e0*/  LDC.64 R8, c[0x0][0x248] ;  /* 0x00009200ff087b82 */ /* 0x000e620000000a00 */
[----:B------:R-:W-:-:S04]  /*02f0*/  @!P1 FMUL R12, R12, 16777216 ;  /* 0x4b8000000c0c9820 */ /* 0x000fc80000400000 */
[----:B0-----:R-:W-:Y:S01]  /*0300*/  FMUL R13, R15, R12 ;  /* 0x0000000c0f0d7220 */ /* 0x001fe20000400000 */
[C---:B-----5:R-:W-:Y:S01]  /*0310*/  FADD R12, -R14.reuse, R4 ;  /* 0x000000040e0c7221 */ /* 0x060fe20000000100 */
[----:B------:R-:W-:-:S03]  /*0320*/  FADD R14, -R14, R5 ;  /* 0x000000050e0e7221 */ /* 0x000fc60000000100 */
[-C--:B------:R-:W-:Y:S01]  /*0330*/  FMUL R12, R12, R13.reuse ;  /* 0x0000000d0c0c7220 */ /* 0x080fe20000400000 */
[----:B------:R-:W-:-:S03]  /*0340*/  FMUL R14, R14, R13 ;  /* 0x0000000d0e0e7220 */ /* 0x000fc60000400000 */
[C-C-:B------:R-:W-:Y:S01]  /*0350*/  FFMA R12, R10.reuse, R12, R11.reuse ;  /* 0x0000000c0a0c7223 */ /* 0x140fe2000000000b */
[----:B------:R-:W-:-:S04]  /*0360*/  FFMA R14, R10, R14, R11 ;  /* 0x0000000e0a0e7223 */ /* 0x000fc8000000000b */
[----:B------:R-:W-:Y:S02]  /*0370*/  FSETP.GEU.AND P0, PT, R12, RZ, PT ;  /* 0x000000ff0c00720b */ /* 0x000fe40003f0e000 */
[----:B------:R-:W-:Y:S02]  /*0380*/  FSETP.GEU.AND P1, PT, R14, RZ, PT ;  /* 0x000000ff0e00720b */ /* 0x000fe40003f2e000 */
[----:B------:R-:W-:Y:S02]  /*0390*/  FSEL R11, R12, RZ, P0 ;  /* 0x000000ff0c0b7208 */ /* 0x000fe40000000000 */
[----:B------:R-:W-:Y:S01]  /*03a0*/  FSEL R14, R14, RZ, P1 ;  /* 0x000000ff0e0e7208 */ /* 0x000fe20000800000 */
[----:B-1----:R-:W-:-:S04]  /*03b0*/  IMAD.WIDE R8, R0, 0x4, R8 ;  /* 0x0000000400087825 */ /* 0x002fc800078e0208 */
[----:B---3--:R-:W-:Y:S01]  /*03c0*/  FADD R6, R6, R11 ;  /* 0x0000000b06067221 */ /* 0x008fe20000000000 */
[----:B------:R-:W-:Y:S01]  /*03d0*/  FADD R7, R7, R14 ;  /* 0x0000000e07077221 */ /* 0x000fe20000000000 */
[----:B------:R-:W-:Y:S04]  /*03e0*/  STG.E.64 desc[UR4][R2.64], R4 ;  /* 0x0000000402007986 */ /* 0x000fe8000c101b04 */
[----:B------:R-:W-:Y:S01]  /*03f0*/  STG.E.64 desc[UR4][R8.64], R6 ;  /* 0x0000000608007986 */ /* 0x000fe2000c101b04 */
[----:B------:R-:W-:Y:S05]  /*0400*/  EXIT ;  /* 0x000000000000794d */ /* 0x000fea0003800000 */
.L_x_0:
[----:B------:R-:W-:-:S00]  /*0410*/  BRA `(.L_x_0) ;  /* 0xfffffffc00fc7947 */ /* 0x000fc0000383ffff */
[----:B------:R-:W-:-:S00]  /*0420*/  NOP ;  /* 0x0000000000007918 */ /* 0x000fc00000000000 */
        /* <DEDUP_REMOVED lines=13> */
.L_x_1:


//--------------------- .nv.global.init           --------------------------
	.section	.nv.global.init,"aw",@progbits
.nv.global.init:
	.type		_$_str,@object
	.size		_$_str,(_$_str_$_2 - _$_str)
_$_str:
        /*0000*/ 	.byte	0x5f, 0x5f, 0x43, 0x55, 0x44, 0x41, 0x5f, 0x46, 0x54, 0x5a, 0x00
	.type		_$_str_$_2,@object
	.size		_$_str_$_2,(.L_1 - _$_str_$_2)
_$_str_$_2:
        /*000b*/ 	.byte	0x5f, 0x5f, 0x43, 0x55, 0x44, 0x41, 0x5f, 0x50, 0x52, 0x45, 0x43, 0x5f, 0x53, 0x51, 0x52, 0x54
        /*001b*/ 	.byte	0x00
.L_1:


//--------------------- .nv.constant0.triton_poi_fused__native_batch_norm_legit_no_training_add_convolution_relu_6 --------------------------
	.section	.nv.constant0.triton_poi_fused__native_batch_norm_legit_no_training_add_convolution_relu_6,"a",@progbits
	.sectionflags	@""
	.align	4
.nv.constant0.triton_poi_fused__native_batch_norm_legit_no_training_add_convolution_relu_6:
	.zero		596
